//
// Generated by NVIDIA NVVM Compiler
//
// Compiler Build ID: CL-36424714
// Cuda compilation tools, release 13.0, V13.0.88
// Based on NVVM 20.0.0
//

.version 9.0
.target sm_100
.address_size 64

	// .globl	_Z29kernelFuncBfloat162Arithmeticv

.visible .entry _Z29kernelFuncBfloat162Arithmeticv()
{


	ret;

}


// ===== COMPILED SASS (sm_100) =====

	.target	sm_100

	.elftype	@"ET_EXEC"


//--------------------- .note.nv.tkinfo           --------------------------
	.section	.note.nv.tkinfo,"",@"SHT_NOTE"
	.sectionflags	@"SHF_NOTE_NV_TKINFO"
	.tkinfo
        /*0018*/ 	.word	0x00000002
        /*0030*/ 	.string	""
        /*0030*/ 	.string	"ptxas"
        /*0030*/ 	.string	"Cuda compilation tools, release 13.0, V13.0.88"
        /*0030*/ 	.string	"Build cuda_13.0.r13.0/compiler.36424714_0"
        /*0030*/ 	.string	"-arch sm_100 -m 64 "



//--------------------- .note.nv.cuinfo           --------------------------
	.section	.note.nv.cuinfo,"",@"SHT_NOTE"
	.sectionflags	@"SHF_NOTE_NV_CUINFO"
        /*0018*/ 	.short	0x0002
        /*001a*/ 	.short	0x0064
        /*001c*/ 	.short	0x0082
	.zero		2


//--------------------- .nv.info                  --------------------------
	.section	.nv.info,"",@"SHT_CUDA_INFO"
	.align	4


	//----- nvinfo : EIATTR_REGCOUNT
	.align		4
        /*0000*/ 	.byte	0x04, 0x2f
        /*0002*/ 	.short	(.L_1 - .L_0)
	.align		4
.L_0:
        /*0004*/ 	.word	index@(_Z29kernelFuncBfloat162Arithmeticv)
        /*0008*/ 	.word	0x00000004


	//----- nvinfo : EIATTR_FRAME_SIZE
	.align		4
.L_1:
        /*000c*/ 	.byte	0x04, 0x11
        /*000e*/ 	.short	(.L_3 - .L_2)
	.align		4
.L_2:
        /*0010*/ 	.word	index@(_Z29kernelFuncBfloat162Arithmeticv)
        /*0014*/ 	.word	0x00000000


	//----- nvinfo : EIATTR_MIN_STACK_SIZE
	.align		4
.L_3:
        /*0018*/ 	.byte	0x04, 0x12
        /*001a*/ 	.short	(.L_5 - .L_4)
	.align		4
.L_4:
        /*001c*/ 	.word	index@(_Z29kernelFuncBfloat162Arithmeticv)
        /*0020*/ 	.word	0x00000000
.L_5:


//--------------------- .nv.compat                --------------------------
	.section	.nv.compat,"",@"SHT_CUDA_COMPAT_INFO"
	.align	4
        /*0000*/ 	.byte	0x02, 0x09, 0x00, 0x00, 0x02, 0x02, 0x01, 0x00, 0x02, 0x05, 0x05, 0x00, 0x03, 0x07, 0x01, 0x01
        /*0010*/ 	.byte	0x02, 0x03, 0x00, 0x00, 0x02, 0x06, 0x01, 0x00, 0x04, 0x0b, 0x08, 0x00, 0x09, 0x00, 0x00, 0x00
        /*0020*/ 	.byte	0x00, 0x00, 0x00, 0x00


//--------------------- .nv.info._Z29kernelFuncBfloat162Arithmeticv --------------------------
	.section	.nv.info._Z29kernelFuncBfloat162Arithmeticv,"",@"SHT_CUDA_INFO"
	.sectionflags	@""
	.align	4


	//----- nvinfo : EIATTR_CUDA_API_VERSION
	.align		4
        /*0000*/ 	.byte	0x04, 0x37
        /*0002*/ 	.short	(.L_7 - .L_6)
.L_6:
        /*0004*/ 	.word	0x00000082


	//----- nvinfo : EIATTR_SPARSE_MMA_MASK
	.align		4
.L_7:
        /*0008*/ 	.byte	0x03, 0x50
        /*000a*/ 	.short	0x0000


	//----- nvinfo : EIATTR_MAXREG_COUNT
	.align		4
        /*000c*/ 	.byte	0x03, 0x1b
        /*000e*/ 	.short	0x00ff


	//----- nvinfo : EIATTR_MERCURY_ISA_VERSION
	.align		4
        /*0010*/ 	.byte	0x03, 0x5f
        /*0012*/ 	.short	0x0101


	//----- nvinfo : EIATTR_VRC_CTA_INIT_COUNT
	.align		4
        /*0014*/ 	.byte	0x02, 0x4a
	.zero		1
	.zero		1


	//----- nvinfo : EIATTR_EXIT_INSTR_OFFSETS
	.align		4
        /*0018*/ 	.byte	0x04, 0x1c
        /*001a*/ 	.short	(.L_9 - .L_8)


	//   ....[0]....
.L_8:
        /*001c*/ 	.word	0x00000010


	//----- nvinfo : EIATTR_SW_WAR
	.align		4
.L_9:
        /*0020*/ 	.byte	0x04, 0x36
        /*0022*/ 	.short	(.L_11 - .L_10)
.L_10:
        /*0024*/ 	.word	0x00000008
.L_11:


//--------------------- .nv.callgraph             --------------------------
	.section	.nv.callgraph,"",@"SHT_CUDA_CALLGRAPH"
	.align	4
	.sectionentsize	8
	.align		4
        /*0000*/ 	.word	0x00000000
	.align		4
        /*0004*/ 	.word	0xffffffff
	.align		4
        /*0008*/ 	.word	0x00000000
	.align		4
        /*000c*/ 	.word	0xfffffffe
	.align		4
        /*0010*/ 	.word	0x00000000
	.align		4
        /*0014*/ 	.word	0xfffffffd
	.align		4
        /*0018*/ 	.word	0x00000000
	.align		4
        /*001c*/ 	.word	0xfffffffc


//--------------------- .text._Z29kernelFuncBfloat162Arithmeticv --------------------------
	.section	.text._Z29kernelFuncBfloat162Arithmeticv,"ax",@progbits
	.align	128
        .global         _Z29kernelFuncBfloat162Arithmeticv
        .type           _Z29kernelFuncBfloat162Arithmeticv,@function
        .size           _Z29kernelFuncBfloat162Arithmeticv,(.L_x_1 - _Z29kernelFuncBfloat162Arithmeticv)
        .other          _Z29kernelFuncBfloat162Arithmeticv,@"STO_CUDA_ENTRY STV_DEFAULT"
_Z29kernelFuncBfloat162Arithmeticv:
.text._Z29kernelFuncBfloat162Arithmeticv:
[----:B------:R-:W-:Y:S01]  /*0000*/  LDC R1, c[0x0][0x37c] ;  /* 0x0000df00ff017b82 */ /* 0x000fe20000000800 */
[----:B------:R-:W-:Y:S05]  /*0010*/  EXIT ;  /* 0x000000000000794d */ /* 0x000fea0003800000 */
.L_x_0:
[----:B------:R-:W-:-:S00]  /*0020*/  BRA `(.L_x_0) ;  /* 0xfffffffc00fc7947 */ /* 0x000fc0000383ffff */
[----:B------:R-:W-:-:S00]  /*0030*/  NOP ;  /* 0x0000000000007918 */ /* 0x000fc00000000000 */
        /* <DEDUP_REMOVED lines=12> */
.L_x_1:


//--------------------- .nv.shared.reserved.0     --------------------------
	.section	.nv.shared.reserved.0,"aw",@nobits
	.weak		__nv_reservedSMEM_offset_0_alias
	.size		__nv_reservedSMEM_offset_0_alias, 0, 64
	.other		__nv_reservedSMEM_offset_0_alias,@"STO_CUDA_RESERVED_SHARED STV_DEFAULT"
__nv_reservedSMEM_offset_0_alias:
	.zero		0
	.zero		64


//--------------------- .nv.constant0._Z29kernelFuncBfloat162Arithmeticv --------------------------
	.section	.nv.constant0._Z29kernelFuncBfloat162Arithmeticv,"a",@progbits
	.sectionflags	@""
	.align	4
.nv.constant0._Z29kernelFuncBfloat162Arithmeticv:
	.zero		896


//--------------------- SYMBOLS --------------------------

	.type		.nv.reservedSmem.offset0,@object
	.size		.nv.reservedSmem.offset0,0x4
